//
// Generated by NVIDIA NVVM Compiler
//
// Compiler Build ID: CL-36424714
// Cuda compilation tools, release 13.0, V13.0.88
// Based on NVVM 20.0.0
//

.version 9.0
.target sm_100
.address_size 64

	// .globl	_Z11doubleArrayPii

.visible .entry _Z11doubleArrayPii(
	.param .u64 .ptr .align 1 _Z11doubleArrayPii_param_0,
	.param .u32 _Z11doubleArrayPii_param_1
)
{
	.reg .pred 	%p<2>;
	.reg .b32 	%r<8>;
	.reg .b64 	%rd<5>;

	ld.param.u64 	%rd1, [_Z11doubleArrayPii_param_0];
	ld.param.u32 	%r2, [_Z11doubleArrayPii_param_1];
	mov.u32 	%r3, %tid.x;
	mov.u32 	%r4, %ctaid.x;
	mov.u32 	%r5, %ntid.x;
	mad.lo.s32 	%r1, %r4, %r5, %r3;
	setp.ge.s32 	%p1, %r1, %r2;
	@%p1 bra 	$L__BB0_2;
	cvta.to.global.u64 	%rd2, %rd1;
	mul.wide.s32 	%rd3, %r1, 4;
	add.s64 	%rd4, %rd2, %rd3;
	ld.global.u32 	%r6, [%rd4];
	shl.b32 	%r7, %r6, 1;
	st.global.u32 	[%rd4], %r7;
$L__BB0_2:
	ret;

}


// ===== COMPILED SASS (sm_100) =====

	.target	sm_100

	.elftype	@"ET_EXEC"


//--------------------- .note.nv.tkinfo           --------------------------
	.section	.note.nv.tkinfo,"",@"SHT_NOTE"
	.sectionflags	@"SHF_NOTE_NV_TKINFO"
	.tkinfo
        /*0018*/ 	.word	0x00000002
        /*0030*/ 	.string	""
        /*0030*/ 	.string	"ptxas"
        /*0030*/ 	.string	"Cuda compilation tools, release 13.0, V13.0.88"
        /*0030*/ 	.string	"Build cuda_13.0.r13.0/compiler.36424714_0"
        /*0030*/ 	.string	"-arch sm_100 -m 64 "



//--------------------- .note.nv.cuinfo           --------------------------
	.section	.note.nv.cuinfo,"",@"SHT_NOTE"
	.sectionflags	@"SHF_NOTE_NV_CUINFO"
        /*0018*/ 	.short	0x0002
        /*001a*/ 	.short	0x0064
        /*001c*/ 	.short	0x0082
	.zero		2


//--------------------- .nv.info                  --------------------------
	.section	.nv.info,"",@"SHT_CUDA_INFO"
	.align	4


	//----- nvinfo : EIATTR_REGCOUNT
	.align		4
        /*0000*/ 	.byte	0x04, 0x2f
        /*0002*/ 	.short	(.L_1 - .L_0)
	.align		4
.L_0:
        /*0004*/ 	.word	index@(_Z11doubleArrayPii)
        /*0008*/ 	.word	0x00000008


	//----- nvinfo : EIATTR_FRAME_SIZE
	.align		4
.L_1:
        /*000c*/ 	.byte	0x04, 0x11
        /*000e*/ 	.short	(.L_3 - .L_2)
	.align		4
.L_2:
        /*0010*/ 	.word	index@(_Z11doubleArrayPii)
        /*0014*/ 	.word	0x00000000


	//----- nvinfo : EIATTR_MIN_STACK_SIZE
	.align		4
.L_3:
        /*0018*/ 	.byte	0x04, 0x12
        /*001a*/ 	.short	(.L_5 - .L_4)
	.align		4
.L_4:
        /*001c*/ 	.word	index@(_Z11doubleArrayPii)
        /*0020*/ 	.word	0x00000000
.L_5:


//--------------------- .nv.compat                --------------------------
	.section	.nv.compat,"",@"SHT_CUDA_COMPAT_INFO"
	.align	4
        /*0000*/ 	.byte	0x02, 0x09, 0x00, 0x00, 0x02, 0x02, 0x01, 0x00, 0x02, 0x05, 0x05, 0x00, 0x03, 0x07, 0x01, 0x01
        /*0010*/ 	.byte	0x02, 0x03, 0x00, 0x00, 0x02, 0x06, 0x01, 0x00, 0x04, 0x0b, 0x08, 0x00, 0x09, 0x00, 0x00, 0x00
        /*0020*/ 	.byte	0x00, 0x00, 0x00, 0x00


//--------------------- .nv.info._Z11doubleArrayPii --------------------------
	.section	.nv.info._Z11doubleArrayPii,"",@"SHT_CUDA_INFO"
	.sectionflags	@""
	.align	4


	//----- nvinfo : EIATTR_CUDA_API_VERSION
	.align		4
        /*0000*/ 	.byte	0x04, 0x37
        /*0002*/ 	.short	(.L_7 - .L_6)
.L_6:
        /*0004*/ 	.word	0x00000082


	//----- nvinfo : EIATTR_KPARAM_INFO
	.align		4
.L_7:
        /*0008*/ 	.byte	0x04, 0x17
        /*000a*/ 	.short	(.L_9 - .L_8)
.L_8:
        /*000c*/ 	.word	0x00000000
        /*0010*/ 	.short	0x0001
        /*0012*/ 	.short	0x0008
        /*0014*/ 	.byte	0x00, 0xf0, 0x11, 0x00


	//----- nvinfo : EIATTR_KPARAM_INFO
	.align		4
.L_9:
        /*0018*/ 	.byte	0x04, 0x17
        /*001a*/ 	.short	(.L_11 - .L_10)
.L_10:
        /*001c*/ 	.word	0x00000000
        /*0020*/ 	.short	0x0000
        /*0022*/ 	.short	0x0000
        /*0024*/ 	.byte	0x00, 0xf5, 0x21, 0x00


	//----- nvinfo : EIATTR_SPARSE_MMA_MASK
	.align		4
.L_11:
        /*0028*/ 	.byte	0x03, 0x50
        /*002a*/ 	.short	0x0000


	//----- nvinfo : EIATTR_MAXREG_COUNT
	.align		4
        /*002c*/ 	.byte	0x03, 0x1b
        /*002e*/ 	.short	0x00ff


	//----- nvinfo : EIATTR_MERCURY_ISA_VERSION
	.align		4
        /*0030*/ 	.byte	0x03, 0x5f
        /*0032*/ 	.short	0x0101


	//----- nvinfo : EIATTR_VRC_CTA_INIT_COUNT
	.align		4
        /*0034*/ 	.byte	0x02, 0x4a
	.zero		1
	.zero		1


	//----- nvinfo : EIATTR_EXIT_INSTR_OFFSETS
	.align		4
        /*0038*/ 	.byte	0x04, 0x1c
        /*003a*/ 	.short	(.L_13 - .L_12)


	//   ....[0]....
.L_12:
        /*003c*/ 	.word	0x00000070


	//   ....[1]....
        /*0040*/ 	.word	0x000000e0


	//----- nvinfo : EIATTR_CBANK_PARAM_SIZE
	.align		4
.L_13:
        /*0044*/ 	.byte	0x03, 0x19
        /*0046*/ 	.short	0x000c


	//----- nvinfo : EIATTR_PARAM_CBANK
	.align		4
        /*0048*/ 	.byte	0x04, 0x0a
        /*004a*/ 	.short	(.L_15 - .L_14)
	.align		4
.L_14:
        /*004c*/ 	.word	index@(.nv.constant0._Z11doubleArrayPii)
        /*0050*/ 	.short	0x0380
        /*0052*/ 	.short	0x000c


	//----- nvinfo : EIATTR_SW_WAR
	.align		4
.L_15:
        /*0054*/ 	.byte	0x04, 0x36
        /*0056*/ 	.short	(.L_17 - .L_16)
.L_16:
        /*0058*/ 	.word	0x00000008
.L_17:


//--------------------- .nv.callgraph             --------------------------
	.section	.nv.callgraph,"",@"SHT_CUDA_CALLGRAPH"
	.align	4
	.sectionentsize	8
	.align		4
        /*0000*/ 	.word	0x00000000
	.align		4
        /*0004*/ 	.word	0xffffffff
	.align		4
        /*0008*/ 	.word	0x00000000
	.align		4
        /*000c*/ 	.word	0xfffffffe
	.align		4
        /*0010*/ 	.word	0x00000000
	.align		4
        /*0014*/ 	.word	0xfffffffd
	.align		4
        /*0018*/ 	.word	0x00000000
	.align		4
        /*001c*/ 	.word	0xfffffffc


//--------------------- .text._Z11doubleArrayPii  --------------------------
	.section	.text._Z11doubleArrayPii,"ax",@progbits
	.align	128
        .global         _Z11doubleArrayPii
        .type           _Z11doubleArrayPii,@function
        .size           _Z11doubleArrayPii,(.L_x_1 - _Z11doubleArrayPii)
        .other          _Z11doubleArrayPii,@"STO_CUDA_ENTRY STV_DEFAULT"
_Z11doubleArrayPii:
.text._Z11doubleArrayPii:
[----:B------:R-:W-:Y:S01]  /*0000*/  LDC R1, c[0x0][0x37c] ;  /* 0x0000df00ff017b82 */ /* 0x000fe20000000800 */
[----:B------:R-:W0:Y:S07]  /*0010*/  S2R R5, SR_TID.X ;  /* 0x0000000000057919 */ /* 0x000e2e0000002100 */
[----:B------:R-:W0:Y:S01]  /*0020*/  S2UR UR4, SR_CTAID.X ;  /* 0x00000000000479c3 */ /* 0x000e220000002500 */
[----:B------:R-:W1:Y:S07]  /*0030*/  LDCU UR5, c[0x0][0x388] ;  /* 0x00007100ff0577ac */ /* 0x000e6e0008000800 */
[----:B------:R-:W0:Y:S02]  /*0040*/  LDC R0, c[0x0][0x360] ;  /* 0x0000d800ff007b82 */ /* 0x000e240000000800 */
[----:B0-----:R-:W-:-:S05]  /*0050*/  IMAD R5, R0, UR4, R5 ;  /* 0x0000000400057c24 */ /* 0x001fca000f8e0205 */
[----:B-1----:R-:W-:-:S13]  /*0060*/  ISETP.GE.AND P0, PT, R5, UR5, PT ;  /* 0x0000000505007c0c */ /* 0x002fda000bf06270 */
[----:B------:R-:W-:Y:S05]  /*0070*/  @P0 EXIT ;  /* 0x000000000000094d */ /* 0x000fea0003800000 */
[----:B------:R-:W0:Y:S01]  /*0080*/  LDC.64 R2, c[0x0][0x380] ;  /* 0x0000e000ff027b82 */ /* 0x000e220000000a00 */
[----:B------:R-:W1:Y:S01]  /*0090*/  LDCU.64 UR4, c[0x0][0x358] ;  /* 0x00006b00ff0477ac */ /* 0x000e620008000a00 */
[----:B0-----:R-:W-:-:S05]  /*00a0*/  IMAD.WIDE R2, R5, 0x4, R2 ;  /* 0x0000000405027825 */ /* 0x001fca00078e0202 */
[----:B-1----:R-:W2:Y:S02]  /*00b0*/  LDG.E R0, desc[UR4][R2.64] ;  /* 0x0000000402007981 */ /* 0x002ea4000c1e1900 */
[----:B--2---:R-:W-:-:S05]  /*00c0*/  SHF.L.U32 R5, R0, 0x1, RZ ;  /* 0x0000000100057819 */ /* 0x004fca00000006ff */
[----:B------:R-:W-:Y:S01]  /*00d0*/  STG.E desc[UR4][R2.64], R5 ;  /* 0x0000000502007986 */ /* 0x000fe2000c101904 */
[----:B------:R-:W-:Y:S05]  /*00e0*/  EXIT ;  /* 0x000000000000794d */ /* 0x000fea0003800000 */
.L_x_0:
[----:B------:R-:W-:-:S00]  /*00f0*/  BRA `(.L_x_0) ;  /* 0xfffffffc00fc7947 */ /* 0x000fc0000383ffff */
[----:B------:R-:W-:-:S00]  /*0100*/  NOP ;  /* 0x0000000000007918 */ /* 0x000fc00000000000 */
[----:B------:R-:W-:-:S00]  /*0110*/  NOP ;  /* 0x0000000000007918 */ /* 0x000fc00000000000 */
[----:B------:R-:W-:-:S00]  /*0120*/  NOP ;  /* 0x0000000000007918 */ /* 0x000fc00000000000 */
[----:B------:R-:W-:-:S00]  /*0130*/  NOP ;  /* 0x0000000000007918 */ /* 0x000fc00000000000 */
[----:B------:R-:W-:-:S00]  /*0140*/  NOP ;  /* 0x0000000000007918 */ /* 0x000fc00000000000 */
[----:B------:R-:W-:-:S00]  /*0150*/  NOP ;  /* 0x0000000000007918 */ /* 0x000fc00000000000 */
[----:B------:R-:W-:-:S00]  /*0160*/  NOP ;  /* 0x0000000000007918 */ /* 0x000fc00000000000 */
[----:B------:R-:W-:-:S00]  /*0170*/  NOP ;  /* 0x0000000000007918 */ /* 0x000fc00000000000 */
.L_x_1:


//--------------------- .nv.shared.reserved.0     --------------------------
	.section	.nv.shared.reserved.0,"aw",@nobits
	.weak		__nv_reservedSMEM_offset_0_alias
	.size		__nv_reservedSMEM_offset_0_alias, 0, 64
	.other		__nv_reservedSMEM_offset_0_alias,@"STO_CUDA_RESERVED_SHARED STV_DEFAULT"
__nv_reservedSMEM_offset_0_alias:
	.zero		0
	.zero		64


//--------------------- .nv.constant0._Z11doubleArrayPii --------------------------
	.section	.nv.constant0._Z11doubleArrayPii,"a",@progbits
	.sectionflags	@""
	.align	4
.nv.constant0._Z11doubleArrayPii:
	.zero		908


//--------------------- SYMBOLS --------------------------

	.type		.nv.reservedSmem.offset0,@object
	.size		.nv.reservedSmem.offset0,0x4
